//
// Generated by NVIDIA NVVM Compiler
//
// Compiler Build ID: CL-36424714
// Cuda compilation tools, release 13.0, V13.0.88
// Based on NVVM 20.0.0
//

.version 9.0
.target sm_100
.address_size 64

	// .globl	_Z8spmv_csriPKiS0_PKfS2_Pf

.visible .entry _Z8spmv_csriPKiS0_PKfS2_Pf(
	.param .u32 _Z8spmv_csriPKiS0_PKfS2_Pf_param_0,
	.param .u64 .ptr .align 1 _Z8spmv_csriPKiS0_PKfS2_Pf_param_1,
	.param .u64 .ptr .align 1 _Z8spmv_csriPKiS0_PKfS2_Pf_param_2,
	.param .u64 .ptr .align 1 _Z8spmv_csriPKiS0_PKfS2_Pf_param_3,
	.param .u64 .ptr .align 1 _Z8spmv_csriPKiS0_PKfS2_Pf_param_4,
	.param .u64 .ptr .align 1 _Z8spmv_csriPKiS0_PKfS2_Pf_param_5
)
{
	.reg .pred 	%p<11>;
	.reg .b32 	%r<67>;
	.reg .b32 	%f<112>;
	.reg .b64 	%rd<87>;

	ld.param.u32 	%r23, [_Z8spmv_csriPKiS0_PKfS2_Pf_param_0];
	ld.param.u64 	%rd6, [_Z8spmv_csriPKiS0_PKfS2_Pf_param_1];
	ld.param.u64 	%rd8, [_Z8spmv_csriPKiS0_PKfS2_Pf_param_2];
	ld.param.u64 	%rd9, [_Z8spmv_csriPKiS0_PKfS2_Pf_param_3];
	ld.param.u64 	%rd10, [_Z8spmv_csriPKiS0_PKfS2_Pf_param_4];
	ld.param.u64 	%rd7, [_Z8spmv_csriPKiS0_PKfS2_Pf_param_5];
	cvta.to.global.u64 	%rd1, %rd10;
	cvta.to.global.u64 	%rd2, %rd8;
	cvta.to.global.u64 	%rd3, %rd9;
	mov.u32 	%r24, %ctaid.x;
	mov.u32 	%r25, %ntid.x;
	mov.u32 	%r26, %tid.x;
	mad.lo.s32 	%r1, %r24, %r25, %r26;
	setp.ge.s32 	%p1, %r1, %r23;
	@%p1 bra 	$L__BB0_15;
	cvta.to.global.u64 	%rd11, %rd6;
	mul.wide.s32 	%rd12, %r1, 4;
	add.s64 	%rd13, %rd11, %rd12;
	ld.global.u32 	%r62, [%rd13];
	ld.global.u32 	%r3, [%rd13+4];
	setp.ge.s32 	%p2, %r62, %r3;
	mov.f32 	%f111, 0f00000000;
	@%p2 bra 	$L__BB0_14;
	add.s32 	%r27, %r62, 1;
	max.s32 	%r28, %r3, %r27;
	sub.s32 	%r4, %r28, %r62;
	and.b32  	%r5, %r4, 15;
	sub.s32 	%r29, %r62, %r28;
	setp.gt.u32 	%p3, %r29, -16;
	mov.f32 	%f111, 0f00000000;
	@%p3 bra 	$L__BB0_5;
	and.b32  	%r30, %r4, -16;
	neg.s32 	%r60, %r30;
	add.s64 	%rd4, %rd3, 32;
	add.s64 	%rd5, %rd2, 32;
	mov.f32 	%f111, 0f00000000;
$L__BB0_4:
	.pragma "nounroll";
	mul.wide.s32 	%rd14, %r62, 4;
	add.s64 	%rd15, %rd4, %rd14;
	add.s64 	%rd16, %rd5, %rd14;
	ld.global.f32 	%f18, [%rd15+-32];
	ld.global.u32 	%r31, [%rd16+-32];
	mul.wide.s32 	%rd17, %r31, 4;
	add.s64 	%rd18, %rd1, %rd17;
	ld.global.f32 	%f19, [%rd18];
	fma.rn.f32 	%f20, %f18, %f19, %f111;
	ld.global.f32 	%f21, [%rd15+-28];
	ld.global.u32 	%r32, [%rd16+-28];
	mul.wide.s32 	%rd19, %r32, 4;
	add.s64 	%rd20, %rd1, %rd19;
	ld.global.f32 	%f22, [%rd20];
	fma.rn.f32 	%f23, %f21, %f22, %f20;
	ld.global.f32 	%f24, [%rd15+-24];
	ld.global.u32 	%r33, [%rd16+-24];
	mul.wide.s32 	%rd21, %r33, 4;
	add.s64 	%rd22, %rd1, %rd21;
	ld.global.f32 	%f25, [%rd22];
	fma.rn.f32 	%f26, %f24, %f25, %f23;
	ld.global.f32 	%f27, [%rd15+-20];
	ld.global.u32 	%r34, [%rd16+-20];
	mul.wide.s32 	%rd23, %r34, 4;
	add.s64 	%rd24, %rd1, %rd23;
	ld.global.f32 	%f28, [%rd24];
	fma.rn.f32 	%f29, %f27, %f28, %f26;
	ld.global.f32 	%f30, [%rd15+-16];
	ld.global.u32 	%r35, [%rd16+-16];
	mul.wide.s32 	%rd25, %r35, 4;
	add.s64 	%rd26, %rd1, %rd25;
	ld.global.f32 	%f31, [%rd26];
	fma.rn.f32 	%f32, %f30, %f31, %f29;
	ld.global.f32 	%f33, [%rd15+-12];
	ld.global.u32 	%r36, [%rd16+-12];
	mul.wide.s32 	%rd27, %r36, 4;
	add.s64 	%rd28, %rd1, %rd27;
	ld.global.f32 	%f34, [%rd28];
	fma.rn.f32 	%f35, %f33, %f34, %f32;
	ld.global.f32 	%f36, [%rd15+-8];
	ld.global.u32 	%r37, [%rd16+-8];
	mul.wide.s32 	%rd29, %r37, 4;
	add.s64 	%rd30, %rd1, %rd29;
	ld.global.f32 	%f37, [%rd30];
	fma.rn.f32 	%f38, %f36, %f37, %f35;
	ld.global.f32 	%f39, [%rd15+-4];
	ld.global.u32 	%r38, [%rd16+-4];
	mul.wide.s32 	%rd31, %r38, 4;
	add.s64 	%rd32, %rd1, %rd31;
	ld.global.f32 	%f40, [%rd32];
	fma.rn.f32 	%f41, %f39, %f40, %f38;
	ld.global.f32 	%f42, [%rd15];
	ld.global.u32 	%r39, [%rd16];
	mul.wide.s32 	%rd33, %r39, 4;
	add.s64 	%rd34, %rd1, %rd33;
	ld.global.f32 	%f43, [%rd34];
	fma.rn.f32 	%f44, %f42, %f43, %f41;
	ld.global.f32 	%f45, [%rd15+4];
	ld.global.u32 	%r40, [%rd16+4];
	mul.wide.s32 	%rd35, %r40, 4;
	add.s64 	%rd36, %rd1, %rd35;
	ld.global.f32 	%f46, [%rd36];
	fma.rn.f32 	%f47, %f45, %f46, %f44;
	ld.global.f32 	%f48, [%rd15+8];
	ld.global.u32 	%r41, [%rd16+8];
	mul.wide.s32 	%rd37, %r41, 4;
	add.s64 	%rd38, %rd1, %rd37;
	ld.global.f32 	%f49, [%rd38];
	fma.rn.f32 	%f50, %f48, %f49, %f47;
	ld.global.f32 	%f51, [%rd15+12];
	ld.global.u32 	%r42, [%rd16+12];
	mul.wide.s32 	%rd39, %r42, 4;
	add.s64 	%rd40, %rd1, %rd39;
	ld.global.f32 	%f52, [%rd40];
	fma.rn.f32 	%f53, %f51, %f52, %f50;
	ld.global.f32 	%f54, [%rd15+16];
	ld.global.u32 	%r43, [%rd16+16];
	mul.wide.s32 	%rd41, %r43, 4;
	add.s64 	%rd42, %rd1, %rd41;
	ld.global.f32 	%f55, [%rd42];
	fma.rn.f32 	%f56, %f54, %f55, %f53;
	ld.global.f32 	%f57, [%rd15+20];
	ld.global.u32 	%r44, [%rd16+20];
	mul.wide.s32 	%rd43, %r44, 4;
	add.s64 	%rd44, %rd1, %rd43;
	ld.global.f32 	%f58, [%rd44];
	fma.rn.f32 	%f59, %f57, %f58, %f56;
	ld.global.f32 	%f60, [%rd15+24];
	ld.global.u32 	%r45, [%rd16+24];
	mul.wide.s32 	%rd45, %r45, 4;
	add.s64 	%rd46, %rd1, %rd45;
	ld.global.f32 	%f61, [%rd46];
	fma.rn.f32 	%f62, %f60, %f61, %f59;
	ld.global.f32 	%f63, [%rd15+28];
	ld.global.u32 	%r46, [%rd16+28];
	mul.wide.s32 	%rd47, %r46, 4;
	add.s64 	%rd48, %rd1, %rd47;
	ld.global.f32 	%f64, [%rd48];
	fma.rn.f32 	%f111, %f63, %f64, %f62;
	add.s32 	%r62, %r62, 16;
	add.s32 	%r60, %r60, 16;
	setp.ne.s32 	%p4, %r60, 0;
	@%p4 bra 	$L__BB0_4;
$L__BB0_5:
	setp.eq.s32 	%p5, %r5, 0;
	@%p5 bra 	$L__BB0_14;
	and.b32  	%r12, %r4, 7;
	setp.lt.u32 	%p6, %r5, 8;
	@%p6 bra 	$L__BB0_8;
	mul.wide.s32 	%rd49, %r62, 4;
	add.s64 	%rd50, %rd3, %rd49;
	ld.global.f32 	%f66, [%rd50];
	add.s64 	%rd51, %rd2, %rd49;
	ld.global.u32 	%r47, [%rd51];
	mul.wide.s32 	%rd52, %r47, 4;
	add.s64 	%rd53, %rd1, %rd52;
	ld.global.f32 	%f67, [%rd53];
	fma.rn.f32 	%f68, %f66, %f67, %f111;
	ld.global.f32 	%f69, [%rd50+4];
	ld.global.u32 	%r48, [%rd51+4];
	mul.wide.s32 	%rd54, %r48, 4;
	add.s64 	%rd55, %rd1, %rd54;
	ld.global.f32 	%f70, [%rd55];
	fma.rn.f32 	%f71, %f69, %f70, %f68;
	ld.global.f32 	%f72, [%rd50+8];
	ld.global.u32 	%r49, [%rd51+8];
	mul.wide.s32 	%rd56, %r49, 4;
	add.s64 	%rd57, %rd1, %rd56;
	ld.global.f32 	%f73, [%rd57];
	fma.rn.f32 	%f74, %f72, %f73, %f71;
	ld.global.f32 	%f75, [%rd50+12];
	ld.global.u32 	%r50, [%rd51+12];
	mul.wide.s32 	%rd58, %r50, 4;
	add.s64 	%rd59, %rd1, %rd58;
	ld.global.f32 	%f76, [%rd59];
	fma.rn.f32 	%f77, %f75, %f76, %f74;
	ld.global.f32 	%f78, [%rd50+16];
	ld.global.u32 	%r51, [%rd51+16];
	mul.wide.s32 	%rd60, %r51, 4;
	add.s64 	%rd61, %rd1, %rd60;
	ld.global.f32 	%f79, [%rd61];
	fma.rn.f32 	%f80, %f78, %f79, %f77;
	ld.global.f32 	%f81, [%rd50+20];
	ld.global.u32 	%r52, [%rd51+20];
	mul.wide.s32 	%rd62, %r52, 4;
	add.s64 	%rd63, %rd1, %rd62;
	ld.global.f32 	%f82, [%rd63];
	fma.rn.f32 	%f83, %f81, %f82, %f80;
	ld.global.f32 	%f84, [%rd50+24];
	ld.global.u32 	%r53, [%rd51+24];
	mul.wide.s32 	%rd64, %r53, 4;
	add.s64 	%rd65, %rd1, %rd64;
	ld.global.f32 	%f85, [%rd65];
	fma.rn.f32 	%f86, %f84, %f85, %f83;
	ld.global.f32 	%f87, [%rd50+28];
	ld.global.u32 	%r54, [%rd51+28];
	mul.wide.s32 	%rd66, %r54, 4;
	add.s64 	%rd67, %rd1, %rd66;
	ld.global.f32 	%f88, [%rd67];
	fma.rn.f32 	%f111, %f87, %f88, %f86;
	add.s32 	%r62, %r62, 8;
$L__BB0_8:
	setp.eq.s32 	%p7, %r12, 0;
	@%p7 bra 	$L__BB0_14;
	and.b32  	%r15, %r4, 3;
	setp.lt.u32 	%p8, %r12, 4;
	@%p8 bra 	$L__BB0_11;
	mul.wide.s32 	%rd68, %r62, 4;
	add.s64 	%rd69, %rd3, %rd68;
	ld.global.f32 	%f90, [%rd69];
	add.s64 	%rd70, %rd2, %rd68;
	ld.global.u32 	%r55, [%rd70];
	mul.wide.s32 	%rd71, %r55, 4;
	add.s64 	%rd72, %rd1, %rd71;
	ld.global.f32 	%f91, [%rd72];
	fma.rn.f32 	%f92, %f90, %f91, %f111;
	ld.global.f32 	%f93, [%rd69+4];
	ld.global.u32 	%r56, [%rd70+4];
	mul.wide.s32 	%rd73, %r56, 4;
	add.s64 	%rd74, %rd1, %rd73;
	ld.global.f32 	%f94, [%rd74];
	fma.rn.f32 	%f95, %f93, %f94, %f92;
	ld.global.f32 	%f96, [%rd69+8];
	ld.global.u32 	%r57, [%rd70+8];
	mul.wide.s32 	%rd75, %r57, 4;
	add.s64 	%rd76, %rd1, %rd75;
	ld.global.f32 	%f97, [%rd76];
	fma.rn.f32 	%f98, %f96, %f97, %f95;
	ld.global.f32 	%f99, [%rd69+12];
	ld.global.u32 	%r58, [%rd70+12];
	mul.wide.s32 	%rd77, %r58, 4;
	add.s64 	%rd78, %rd1, %rd77;
	ld.global.f32 	%f100, [%rd78];
	fma.rn.f32 	%f111, %f99, %f100, %f98;
	add.s32 	%r62, %r62, 4;
$L__BB0_11:
	setp.eq.s32 	%p9, %r15, 0;
	@%p9 bra 	$L__BB0_14;
	neg.s32 	%r65, %r15;
$L__BB0_13:
	.pragma "nounroll";
	mul.wide.s32 	%rd79, %r62, 4;
	add.s64 	%rd80, %rd2, %rd79;
	add.s64 	%rd81, %rd3, %rd79;
	ld.global.f32 	%f101, [%rd81];
	ld.global.u32 	%r59, [%rd80];
	mul.wide.s32 	%rd82, %r59, 4;
	add.s64 	%rd83, %rd1, %rd82;
	ld.global.f32 	%f102, [%rd83];
	fma.rn.f32 	%f111, %f101, %f102, %f111;
	add.s32 	%r62, %r62, 1;
	add.s32 	%r65, %r65, 1;
	setp.ne.s32 	%p10, %r65, 0;
	@%p10 bra 	$L__BB0_13;
$L__BB0_14:
	cvta.to.global.u64 	%rd84, %rd7;
	add.s64 	%rd86, %rd84, %rd12;
	st.global.f32 	[%rd86], %f111;
$L__BB0_15:
	ret;

}


// ===== COMPILED SASS (sm_100) =====

	.target	sm_100

	.elftype	@"ET_EXEC"


//--------------------- .note.nv.tkinfo           --------------------------
	.section	.note.nv.tkinfo,"",@"SHT_NOTE"
	.sectionflags	@"SHF_NOTE_NV_TKINFO"
	.tkinfo
        /*0018*/ 	.word	0x00000002
        /*0030*/ 	.string	""
        /*0030*/ 	.string	"ptxas"
        /*0030*/ 	.string	"Cuda compilation tools, release 13.0, V13.0.88"
        /*0030*/ 	.string	"Build cuda_13.0.r13.0/compiler.36424714_0"
        /*0030*/ 	.string	"-arch sm_100 -m 64 "



//--------------------- .note.nv.cuinfo           --------------------------
	.section	.note.nv.cuinfo,"",@"SHT_NOTE"
	.sectionflags	@"SHF_NOTE_NV_CUINFO"
        /*0018*/ 	.short	0x0002
        /*001a*/ 	.short	0x0064
        /*001c*/ 	.short	0x0082
	.zero		2


//--------------------- .nv.info                  --------------------------
	.section	.nv.info,"",@"SHT_CUDA_INFO"
	.align	4


	//----- nvinfo : EIATTR_REGCOUNT
	.align		4
        /*0000*/ 	.byte	0x04, 0x2f
        /*0002*/ 	.short	(.L_1 - .L_0)
	.align		4
.L_0:
        /*0004*/ 	.word	index@(_Z8spmv_csriPKiS0_PKfS2_Pf)
        /*0008*/ 	.word	0x00000020


	//----- nvinfo : EIATTR_FRAME_SIZE
	.align		4
.L_1:
        /*000c*/ 	.byte	0x04, 0x11
        /*000e*/ 	.short	(.L_3 - .L_2)
	.align		4
.L_2:
        /*0010*/ 	.word	index@(_Z8spmv_csriPKiS0_PKfS2_Pf)
        /*0014*/ 	.word	0x00000000


	//----- nvinfo : EIATTR_MIN_STACK_SIZE
	.align		4
.L_3:
        /*0018*/ 	.byte	0x04, 0x12
        /*001a*/ 	.short	(.L_5 - .L_4)
	.align		4
.L_4:
        /*001c*/ 	.word	index@(_Z8spmv_csriPKiS0_PKfS2_Pf)
        /*0020*/ 	.word	0x00000000
.L_5:


//--------------------- .nv.compat                --------------------------
	.section	.nv.compat,"",@"SHT_CUDA_COMPAT_INFO"
	.align	4
        /*0000*/ 	.byte	0x02, 0x09, 0x00, 0x00, 0x02, 0x02, 0x01, 0x00, 0x02, 0x05, 0x05, 0x00, 0x03, 0x07, 0x01, 0x01
        /*0010*/ 	.byte	0x02, 0x03, 0x00, 0x00, 0x02, 0x06, 0x01, 0x00, 0x04, 0x0b, 0x08, 0x00, 0x09, 0x00, 0x00, 0x00
        /*0020*/ 	.byte	0x00, 0x00, 0x00, 0x00


//--------------------- .nv.info._Z8spmv_csriPKiS0_PKfS2_Pf --------------------------
	.section	.nv.info._Z8spmv_csriPKiS0_PKfS2_Pf,"",@"SHT_CUDA_INFO"
	.sectionflags	@""
	.align	4


	//----- nvinfo : EIATTR_CUDA_API_VERSION
	.align		4
        /*0000*/ 	.byte	0x04, 0x37
        /*0002*/ 	.short	(.L_7 - .L_6)
.L_6:
        /*0004*/ 	.word	0x00000082


	//----- nvinfo : EIATTR_KPARAM_INFO
	.align		4
.L_7:
        /*0008*/ 	.byte	0x04, 0x17
        /*000a*/ 	.short	(.L_9 - .L_8)
.L_8:
        /*000c*/ 	.word	0x00000000
        /*0010*/ 	.short	0x0005
        /*0012*/ 	.short	0x0028
        /*0014*/ 	.byte	0x00, 0xf5, 0x21, 0x00


	//----- nvinfo : EIATTR_KPARAM_INFO
	.align		4
.L_9:
        /*0018*/ 	.byte	0x04, 0x17
        /*001a*/ 	.short	(.L_11 - .L_10)
.L_10:
        /*001c*/ 	.word	0x00000000
        /*0020*/ 	.short	0x0004
        /*0022*/ 	.short	0x0020
        /*0024*/ 	.byte	0x00, 0xf5, 0x21, 0x00


	//----- nvinfo : EIATTR_KPARAM_INFO
	.align		4
.L_11:
        /*0028*/ 	.byte	0x04, 0x17
        /*002a*/ 	.short	(.L_13 - .L_12)
.L_12:
        /*002c*/ 	.word	0x00000000
        /*0030*/ 	.short	0x0003
        /*0032*/ 	.short	0x0018
        /*0034*/ 	.byte	0x00, 0xf5, 0x21, 0x00


	//----- nvinfo : EIATTR_KPARAM_INFO
	.align		4
.L_13:
        /*0038*/ 	.byte	0x04, 0x17
        /*003a*/ 	.short	(.L_15 - .L_14)
.L_14:
        /*003c*/ 	.word	0x00000000
        /*0040*/ 	.short	0x0002
        /*0042*/ 	.short	0x0010
        /*0044*/ 	.byte	0x00, 0xf5, 0x21, 0x00


	//----- nvinfo : EIATTR_KPARAM_INFO
	.align		4
.L_15:
        /*0048*/ 	.byte	0x04, 0x17
        /*004a*/ 	.short	(.L_17 - .L_16)
.L_16:
        /*004c*/ 	.word	0x00000000
        /*0050*/ 	.short	0x0001
        /*0052*/ 	.short	0x0008
        /*0054*/ 	.byte	0x00, 0xf5, 0x21, 0x00


	//----- nvinfo : EIATTR_KPARAM_INFO
	.align		4
.L_17:
        /*0058*/ 	.byte	0x04, 0x17
        /*005a*/ 	.short	(.L_19 - .L_18)
.L_18:
        /*005c*/ 	.word	0x00000000
        /*0060*/ 	.short	0x0000
        /*0062*/ 	.short	0x0000
        /*0064*/ 	.byte	0x00, 0xf0, 0x11, 0x00


	//----- nvinfo : EIATTR_SPARSE_MMA_MASK
	.align		4
.L_19:
        /*0068*/ 	.byte	0x03, 0x50
        /*006a*/ 	.short	0x0000


	//----- nvinfo : EIATTR_MAXREG_COUNT
	.align		4
        /*006c*/ 	.byte	0x03, 0x1b
        /*006e*/ 	.short	0x00ff


	//----- nvinfo : EIATTR_MERCURY_ISA_VERSION
	.align		4
        /*0070*/ 	.byte	0x03, 0x5f
        /*0072*/ 	.short	0x0101


	//----- nvinfo : EIATTR_VRC_CTA_INIT_COUNT
	.align		4
        /*0074*/ 	.byte	0x02, 0x4a
	.zero		1
	.zero		1


	//----- nvinfo : EIATTR_EXIT_INSTR_OFFSETS
	.align		4
        /*0078*/ 	.byte	0x04, 0x1c
        /*007a*/ 	.short	(.L_21 - .L_20)


	//   ....[0]....
.L_20:
        /*007c*/ 	.word	0x00000070


	//   ....[1]....
        /*0080*/ 	.word	0x00000e60


	//----- nvinfo : EIATTR_CRS_STACK_SIZE
	.align		4
.L_21:
        /*0084*/ 	.byte	0x04, 0x1e
        /*0086*/ 	.short	(.L_23 - .L_22)
.L_22:
        /*0088*/ 	.word	0x00000000


	//----- nvinfo : EIATTR_CBANK_PARAM_SIZE
	.align		4
.L_23:
        /*008c*/ 	.byte	0x03, 0x19
        /*008e*/ 	.short	0x0030


	//----- nvinfo : EIATTR_PARAM_CBANK
	.align		4
        /*0090*/ 	.byte	0x04, 0x0a
        /*0092*/ 	.short	(.L_25 - .L_24)
	.align		4
.L_24:
        /*0094*/ 	.word	index@(.nv.constant0._Z8spmv_csriPKiS0_PKfS2_Pf)
        /*0098*/ 	.short	0x0380
        /*009a*/ 	.short	0x0030


	//----- nvinfo : EIATTR_SW_WAR
	.align		4
.L_25:
        /*009c*/ 	.byte	0x04, 0x36
        /*009e*/ 	.short	(.L_27 - .L_26)
.L_26:
        /*00a0*/ 	.word	0x00000008
.L_27:


//--------------------- .nv.callgraph             --------------------------
	.section	.nv.callgraph,"",@"SHT_CUDA_CALLGRAPH"
	.align	4
	.sectionentsize	8
	.align		4
        /*0000*/ 	.word	0x00000000
	.align		4
        /*0004*/ 	.word	0xffffffff
	.align		4
        /*0008*/ 	.word	0x00000000
	.align		4
        /*000c*/ 	.word	0xfffffffe
	.align		4
        /*0010*/ 	.word	0x00000000
	.align		4
        /*0014*/ 	.word	0xfffffffd
	.align		4
        /*0018*/ 	.word	0x00000000
	.align		4
        /*001c*/ 	.word	0xfffffffc


//--------------------- .text._Z8spmv_csriPKiS0_PKfS2_Pf --------------------------
	.section	.text._Z8spmv_csriPKiS0_PKfS2_Pf,"ax",@progbits
	.align	128
        .global         _Z8spmv_csriPKiS0_PKfS2_Pf
        .type           _Z8spmv_csriPKiS0_PKfS2_Pf,@function
        .size           _Z8spmv_csriPKiS0_PKfS2_Pf,(.L_x_11 - _Z8spmv_csriPKiS0_PKfS2_Pf)
        .other          _Z8spmv_csriPKiS0_PKfS2_Pf,@"STO_CUDA_ENTRY STV_DEFAULT"
_Z8spmv_csriPKiS0_PKfS2_Pf:
.text._Z8spmv_csriPKiS0_PKfS2_Pf:
[----:B------:R-:W-:Y:S01]  /*0000*/  LDC R1, c[0x0][0x37c] ;  /* 0x0000df00ff017b82 */ /* 0x000fe20000000800 */
[----:B------:R-:W0:Y:S07]  /*0010*/  S2R R3, SR_TID.X ;  /* 0x0000000000037919 */ /* 0x000e2e0000002100 */
[----:B------:R-:W0:Y:S01]  /*0020*/  S2UR UR4, SR_CTAID.X ;  /* 0x00000000000479c3 */ /* 0x000e220000002500 */
[----:B------:R-:W1:Y:S07]  /*0030*/  LDCU UR5, c[0x0][0x380] ;  /* 0x00007000ff0577ac */ /* 0x000e6e0008000800 */
[----:B------:R-:W0:Y:S02]  /*0040*/  LDC R0, c[0x0][0x360] ;  /* 0x0000d800ff007b82 */ /* 0x000e240000000800 */
[----:B0-----:R-:W-:-:S05]  /*0050*/  IMAD R0, R0, UR4, R3 ;  /* 0x0000000400007c24 */ /* 0x001fca000f8e0203 */
[----:B-1----:R-:W-:-:S13]  /*0060*/  ISETP.GE.AND P0, PT, R0, UR5, PT ;  /* 0x0000000500007c0c */ /* 0x002fda000bf06270 */
[----:B------:R-:W-:Y:S05]  /*0070*/  @P0 EXIT ;  /* 0x000000000000094d */ /* 0x000fea0003800000 */
[----:B------:R-:W0:Y:S01]  /*0080*/  LDC.64 R2, c[0x0][0x388] ;  /* 0x0000e200ff027b82 */ /* 0x000e220000000a00 */
[----:B------:R-:W1:Y:S01]  /*0090*/  LDCU.64 UR4, c[0x0][0x358] ;  /* 0x00006b00ff0477ac */ /* 0x000e620008000a00 */
[----:B0-----:R-:W-:-:S05]  /*00a0*/  IMAD.WIDE R2, R0, 0x4, R2 ;  /* 0x0000000400027825 */ /* 0x001fca00078e0202 */
[----:B-1----:R-:W2:Y:S04]  /*00b0*/  LDG.E R4, desc[UR4][R2.64] ;  /* 0x0000000402047981 */ /* 0x002ea8000c1e1900 */
[----:B------:R-:W2:Y:S01]  /*00c0*/  LDG.E R5, desc[UR4][R2.64+0x4] ;  /* 0x0000040402057981 */ /* 0x000ea2000c1e1900 */
[----:B------:R-:W-:Y:S01]  /*00d0*/  BSSY.RECONVERGENT B0, `(.L_x_0) ;  /* 0x00000d5000007945 */ /* 0x000fe20003800200 */
[----:B------:R-:W-:Y:S01]  /*00e0*/  HFMA2 R6, -RZ, RZ, 0, 0 ;  /* 0x00000000ff067431 */ /* 0x000fe200000001ff */
[----:B--2---:R-:W-:-:S13]  /*00f0*/  ISETP.GE.AND P0, PT, R4, R5, PT ;  /* 0x000000050400720c */ /* 0x004fda0003f06270 */
[----:B------:R-:W-:Y:S05]  /*0100*/  @P0 BRA `(.L_x_1) ;  /* 0x0000000c00440947 */ /* 0x000fea0003800000 */
[----:B------:R-:W-:Y:S01]  /*0110*/  MOV R3, R4 ;  /* 0x0000000400037202 */ /* 0x000fe20000000f00 */
[----:B------:R-:W-:Y:S01]  /*0120*/  BSSY.RECONVERGENT B1, `(.L_x_2) ;  /* 0x0000069000017945 */ /* 0x000fe20003800200 */
[----:B------:R-:W-:Y:S02]  /*0130*/  MOV R6, RZ ;  /* 0x000000ff00067202 */ /* 0x000fe40000000f00 */
[----:B------:R-:W-:-:S04]  /*0140*/  VIADDMNMX R2, R3, 0x1, R5, !PT ;  /* 0x0000000103027846 */ /* 0x000fc80007800105 */
[CC--:B------:R-:W-:Y:S02]  /*0150*/  IADD3 R4, PT, PT, -R3.reuse, R2.reuse, RZ ;  /* 0x0000000203047210 */ /* 0x0c0fe40007ffe1ff */
[----:B------:R-:W-:Y:S02]  /*0160*/  IADD3 R2, PT, PT, R3, -R2, RZ ;  /* 0x8000000203027210 */ /* 0x000fe40007ffe0ff */
[----:B------:R-:W-:Y:S02]  /*0170*/  LOP3.LUT R5, R4, 0xf, RZ, 0xc0, !PT ;  /* 0x0000000f04057812 */ /* 0x000fe400078ec0ff */
[----:B------:R-:W-:Y:S02]  /*0180*/  ISETP.GT.U32.AND P1, PT, R2, -0x10, PT ;  /* 0xfffffff00200780c */ /* 0x000fe40003f24070 */
[----:B------:R-:W-:-:S11]  /*0190*/  ISETP.NE.AND P0, PT, R5, RZ, PT ;  /* 0x000000ff0500720c */ /* 0x000fd60003f05270 */
[----:B------:R-:W-:Y:S05]  /*01a0*/  @P1 BRA `(.L_x_3) ;  /* 0x0000000400801947 */ /* 0x000fea0003800000 */
[----:B------:R-:W0:Y:S01]  /*01b0*/  LDC.64 R12, c[0x0][0x390] ;  /* 0x0000e400ff0c7b82 */ /* 0x000e220000000a00 */
[----:B------:R-:W-:Y:S02]  /*01c0*/  LOP3.LUT R2, R4, 0xfffffff0, RZ, 0xc0, !PT ;  /* 0xfffffff004027812 */ /* 0x000fe400078ec0ff */
[----:B------:R-:W-:Y:S02]  /*01d0*/  MOV R6, RZ ;  /* 0x000000ff00067202 */ /* 0x000fe40000000f00 */
[----:B------:R-:W-:-:S03]  /*01e0*/  IADD3 R2, PT, PT, -R2, RZ, RZ ;  /* 0x000000ff02027210 */ /* 0x000fc60007ffe1ff */
[----:B------:R-:W1:Y:S01]  /*01f0*/  LDC.64 R14, c[0x0][0x398] ;  /* 0x0000e600ff0e7b82 */ /* 0x000e620000000a00 */
[----:B0-----:R-:W-:-:S04]  /*0200*/  IADD3 R12, P2, PT, R12, 0x20, RZ ;  /* 0x000000200c0c7810 */ /* 0x001fc80007f5e0ff */
[----:B------:R-:W-:Y:S02]  /*0210*/  IADD3.X R13, PT, PT, RZ, R13, RZ, P2, !PT ;  /* 0x0000000dff0d7210 */ /* 0x000fe400017fe4ff */
[----:B-1----:R-:W-:-:S04]  /*0220*/  IADD3 R14, P1, PT, R14, 0x20, RZ ;  /* 0x000000200e0e7810 */ /* 0x002fc80007f3e0ff */
[----:B------:R-:W-:-:S09]  /*0230*/  IADD3.X R15, PT, PT, RZ, R15, RZ, P1, !PT ;  /* 0x0000000fff0f7210 */ /* 0x000fd20000ffe4ff */
.L_x_4:
[C---:B------:R-:W-:Y:S01]  /*0240*/  IMAD.WIDE R20, R3.reuse, 0x4, R12 ;  /* 0x0000000403147825 */ /* 0x040fe200078e020c */
[----:B------:R-:W0:Y:S04]  /*0250*/  LDC.64 R16, c[0x0][0x3a0] ;  /* 0x0000e800ff107b82 */ /* 0x000e280000000a00 */
[----:B------:R-:W0:Y:S04]  /*0260*/  LDG.E R11, desc[UR4][R20.64+-0x20] ;  /* 0xffffe004140b7981 */ /* 0x000e28000c1e1900 */
[----:B------:R-:W2:Y:S04]  /*0270*/  LDG.E R23, desc[UR4][R20.64+-0x1c] ;  /* 0xffffe40414177981 */ /* 0x000ea8000c1e1900 */
[----:B------:R-:W3:Y:S01]  /*0280*/  LDG.E R9, desc[UR4][R20.64+-0x18] ;  /* 0xffffe80414097981 */ /* 0x000ee2000c1e1900 */
[----:B------:R-:W-:-:S03]  /*0290*/  IMAD.WIDE R26, R3, 0x4, R14 ;  /* 0x00000004031a7825 */ /* 0x000fc600078e020e */
[----:B------:R-:W4:Y:S04]  /*02a0*/  LDG.E R25, desc[UR4][R20.64+-0x14] ;  /* 0xffffec0414197981 */ /* 0x000f28000c1e1900 */
[----:B------:R-:W5:Y:S04]  /*02b0*/  LDG.E R19, desc[UR4][R26.64+-0x20] ;  /* 0xffffe0041a137981 */ /* 0x000f68000c1e1900 */
[----:B------:R-:W5:Y:S04]  /*02c0*/  LDG.E R18, desc[UR4][R26.64+-0x1c] ;  /* 0xffffe4041a127981 */ /* 0x000f68000c1e1900 */
[----:B------:R-:W5:Y:S01]  /*02d0*/  LDG.E R29, desc[UR4][R20.64+-0x10] ;  /* 0xfffff004141d7981 */ /* 0x000f62000c1e1900 */
[----:B0-----:R-:W-:-:S06]  /*02e0*/  IMAD.WIDE R10, R11, 0x4, R16 ;  /* 0x000000040b0a7825 */ /* 0x001fcc00078e0210 */
[----:B------:R-:W5:Y:S01]  /*02f0*/  LDG.E R10, desc[UR4][R10.64] ;  /* 0x000000040a0a7981 */ /* 0x000f62000c1e1900 */
[----:B--2---:R-:W-:-:S05]  /*0300*/  IMAD.WIDE R22, R23, 0x4, R16 ;  /* 0x0000000417167825 */ /* 0x004fca00078e0210 */
[----:B------:R-:W2:Y:S01]  /*0310*/  LDG.E R7, desc[UR4][R22.64] ;  /* 0x0000000416077981 */ /* 0x000ea2000c1e1900 */
[----:B---3--:R-:W-:-:S03]  /*0320*/  IMAD.WIDE R8, R9, 0x4, R16 ;  /* 0x0000000409087825 */ /* 0x008fc600078e0210 */
[----:B------:R-:W3:Y:S01]  /*0330*/  LDG.E R11, desc[UR4][R26.64+-0x18] ;  /* 0xffffe8041a0b7981 */ /* 0x000ee2000c1e1900 */
[----:B----4-:R-:W-:-:S03]  /*0340*/  IMAD.WIDE R24, R25, 0x4, R16 ;  /* 0x0000000419187825 */ /* 0x010fc600078e0210 */
[----:B------:R-:W3:Y:S04]  /*0350*/  LDG.E R8, desc[UR4][R8.64] ;  /* 0x0000000408087981 */ /* 0x000ee8000c1e1900 */
[----:B------:R-:W4:Y:S04]  /*0360*/  LDG.E R23, desc[UR4][R20.64+-0xc] ;  /* 0xfffff40414177981 */ /* 0x000f28000c1e1900 */
[----:B------:R-:W4:Y:S01]  /*0370*/  LDG.E R9, desc[UR4][R20.64+-0x8] ;  /* 0xfffff80414097981 */ /* 0x000f22000c1e1900 */
[----:B-----5:R-:W-:-:S03]  /*0380*/  FFMA R28, R19, R10, R6 ;  /* 0x0000000a131c7223 */ /* 0x020fc60000000006 */
[----:B------:R-:W5:Y:S04]  /*0390*/  LDG.E R6, desc[UR4][R24.64] ;  /* 0x0000000418067981 */ /* 0x000f68000c1e1900 */
[----:B------:R-:W5:Y:S01]  /*03a0*/  LDG.E R19, desc[UR4][R26.64+-0x14] ;  /* 0xffffec041a137981 */ /* 0x000f62000c1e1900 */
[----:B--2---:R-:W-:Y:S01]  /*03b0*/  FFMA R22, R18, R7, R28 ;  /* 0x0000000712167223 */ /* 0x004fe2000000001c */
[----:B------:R-:W-:Y:S02]  /*03c0*/  IMAD.WIDE R28, R29, 0x4, R16 ;  /* 0x000000041d1c7825 */ /* 0x000fe400078e0210 */
[----:B------:R-:W2:Y:S04]  /*03d0*/  LDG.E R10, desc[UR4][R20.64+-0x4] ;  /* 0xfffffc04140a7981 */ /* 0x000ea8000c1e1900 */
[----:B------:R-:W2:Y:S04]  /*03e0*/  LDG.E R29, desc[UR4][R28.64] ;  /* 0x000000041c1d7981 */ /* 0x000ea8000c1e1900 */
[----:B------:R-:W2:Y:S04]  /*03f0*/  LDG.E R18, desc[UR4][R26.64+-0x10] ;  /* 0xfffff0041a127981 */ /* 0x000ea8000c1e1900 */
[----:B------:R-:W2:Y:S01]  /*0400*/  LDG.E R7, desc[UR4][R20.64] ;  /* 0x0000000414077981 */ /* 0x000ea2000c1e1900 */
[----:B---3--:R-:W-:Y:S01]  /*0410*/  FFMA R8, R11, R8, R22 ;  /* 0x000000080b087223 */ /* 0x008fe20000000016 */
[----:B----4-:R-:W-:-:S02]  /*0420*/  IMAD.WIDE R22, R23, 0x4, R16 ;  /* 0x0000000417167825 */ /* 0x010fc400078e0210 */
[----:B------:R-:W3:Y:S04]  /*0430*/  LDG.E R11, desc[UR4][R20.64+0x4] ;  /* 0x00000404140b7981 */ /* 0x000ee8000c1e1900 */
[----:B------:R-:W4:Y:S04]  /*0440*/  LDG.E R23, desc[UR4][R22.64] ;  /* 0x0000000416177981 */ /* 0x000f28000c1e1900 */
[----:B------:R-:W4:Y:S04]  /*0450*/  LDG.E R25, desc[UR4][R26.64+-0xc] ;  /* 0xfffff4041a197981 */ /* 0x000f28000c1e1900 */
[----:B------:R-:W4:Y:S04]  /*0460*/  LDG.E R28, desc[UR4][R26.64+-0x8] ;  /* 0xfffff8041a1c7981 */ /* 0x000f28000c1e1900 */
[----:B------:R-:W4:Y:S04]  /*0470*/  LDG.E R22, desc[UR4][R20.64+0x8] ;  /* 0x0000080414167981 */ /* 0x000f28000c1e1900 */
[----:B------:R-:W4:Y:S01]  /*0480*/  LDG.E R24, desc[UR4][R26.64+0x4] ;  /* 0x000004041a187981 */ /* 0x000f22000c1e1900 */
[----:B-----5:R-:W-:Y:S01]  /*0490*/  FFMA R6, R19, R6, R8 ;  /* 0x0000000613067223 */ /* 0x020fe20000000008 */
[----:B------:R-:W-:-:S05]  /*04a0*/  IMAD.WIDE R8, R9, 0x4, R16 ;  /* 0x0000000409087825 */ /* 0x000fca00078e0210 */
[----:B------:R0:W5:Y:S01]  /*04b0*/  LDG.E R19, desc[UR4][R8.64] ;  /* 0x0000000408137981 */ /* 0x000162000c1e1900 */
[----:B--2---:R-:W-:-:S03]  /*04c0*/  FFMA R18, R18, R29, R6 ;  /* 0x0000001d12127223 */ /* 0x004fc60000000006 */
[----:B------:R-:W2:Y:S01]  /*04d0*/  LDG.E R29, desc[UR4][R20.64+0x1c] ;  /* 0x00001c04141d7981 */ /* 0x000ea2000c1e1900 */
[----:B0-----:R-:W-:-:S04]  /*04e0*/  IMAD.WIDE R8, R10, 0x4, R16 ;  /* 0x000000040a087825 */ /* 0x001fc800078e0210 */
[--C-:B------:R-:W-:Y:S02]  /*04f0*/  IMAD.WIDE R6, R7, 0x4, R16.reuse ;  /* 0x0000000407067825 */ /* 0x100fe400078e0210 */
[----:B------:R-:W2:Y:S02]  /*0500*/  LDG.E R8, desc[UR4][R8.64] ;  /* 0x0000000408087981 */ /* 0x000ea4000c1e1900 */
[----:B---3--:R-:W-:Y:S02]  /*0510*/  IMAD.WIDE R10, R11, 0x4, R16 ;  /* 0x000000040b0a7825 */ /* 0x008fe400078e0210 */
[----:B------:R-:W3:Y:S02]  /*0520*/  LDG.E R6, desc[UR4][R6.64] ;  /* 0x0000000406067981 */ /* 0x000ee4000c1e1900 */
[----:B----4-:R-:W-:Y:S02]  /*0530*/  FFMA R23, R25, R23, R18 ;  /* 0x0000001719177223 */ /* 0x010fe40000000012 */
[----:B------:R-:W4:Y:S04]  /*0540*/  LDG.E R10, desc[UR4][R10.64] ;  /* 0x000000040a0a7981 */ /* 0x000f28000c1e1900 */
[----:B------:R-:W2:Y:S04]  /*0550*/  LDG.E R9, desc[UR4][R26.64+-0x4] ;  /* 0xfffffc041a097981 */ /* 0x000ea8000c1e1900 */
[----:B------:R-:W3:Y:S04]  /*0560*/  LDG.E R7, desc[UR4][R26.64] ;  /* 0x000000041a077981 */ /* 0x000ee8000c1e1900 */
[----:B------:R-:W4:Y:S04]  /*0570*/  LDG.E R18, desc[UR4][R20.64+0xc] ;  /* 0x00000c0414127981 */ /* 0x000f28000c1e1900 */
[----:B------:R-:W4:Y:S04]  /*0580*/  LDG.E R25, desc[UR4][R20.64+0x14] ;  /* 0x0000140414197981 */ /* 0x000f28000c1e1900 */
[----:B------:R-:W4:Y:S01]  /*0590*/  LDG.E R11, desc[UR4][R26.64+0x18] ;  /* 0x000018041a0b7981 */ /* 0x000f22000c1e1900 */
[----:B-----5:R-:W-:-:S03]  /*05a0*/  FFMA R28, R28, R19, R23 ;  /* 0x000000131c1c7223 */ /* 0x020fc60000000017 */
[----:B------:R-:W5:Y:S04]  /*05b0*/  LDG.E R23, desc[UR4][R20.64+0x10] ;  /* 0x0000100414177981 */ /* 0x000f68000c1e1900 */
[----:B------:R0:W5:Y:S02]  /*05c0*/  LDG.E R19, desc[UR4][R20.64+0x18] ;  /* 0x0000180414137981 */ /* 0x000164000c1e1900 */
[----:B0-----:R-:W-:-:S04]  /*05d0*/  IMAD.WIDE R20, R22, 0x4, R16 ;  /* 0x0000000416147825 */ /* 0x001fc800078e0210 */
[----:B--2---:R-:W-:Y:S02]  /*05e0*/  FFMA R8, R9, R8, R28 ;  /* 0x0000000809087223 */ /* 0x004fe4000000001c */
[----:B------:R-:W2:Y:S02]  /*05f0*/  LDG.E R9, desc[UR4][R26.64+0x10] ;  /* 0x000010041a097981 */ /* 0x000ea4000c1e1900 */
[----:B---3--:R-:W-:Y:S02]  /*0600*/  FFMA R7, R7, R6, R8 ;  /* 0x0000000607077223 */ /* 0x008fe40000000008 */
[----:B------:R-:W3:Y:S02]  /*0610*/  LDG.E R8, desc[UR4][R26.64+0xc] ;  /* 0x00000c041a087981 */ /* 0x000ee4000c1e1900 */
[----:B----4-:R-:W-:Y:S02]  /*0620*/  FFMA R6, R24, R10, R7 ;  /* 0x0000000a18067223 */ /* 0x010fe40000000007 */
[----:B------:R-:W4:Y:S04]  /*0630*/  LDG.E R7, desc[UR4][R26.64+0x8] ;  /* 0x000008041a077981 */ /* 0x000f28000c1e1900 */
[----:B------:R-:W2:Y:S04]  /*0640*/  LDG.E R10, desc[UR4][R26.64+0x14] ;  /* 0x000014041a0a7981 */ /* 0x000ea8000c1e1900 */
[----:B------:R-:W2:Y:S01]  /*0650*/  LDG.E R26, desc[UR4][R26.64+0x1c] ;  /* 0x00001c041a1a7981 */ /* 0x000ea2000c1e1900 */
[----:B------:R-:W-:-:S06]  /*0660*/  IMAD.WIDE R24, R25, 0x4, R16 ;  /* 0x0000000419187825 */ /* 0x000fcc00078e0210 */
[----:B------:R-:W2:Y:S04]  /*0670*/  LDG.E R25, desc[UR4][R24.64] ;  /* 0x0000000418197981 */ /* 0x000ea8000c1e1900 */
[----:B------:R0:W4:Y:S02]  /*0680*/  LDG.E R27, desc[UR4][R20.64] ;  /* 0x00000004141b7981 */ /* 0x000124000c1e1900 */
[----:B0-----:R-:W-:-:S06]  /*0690*/  IMAD.WIDE R20, R18, 0x4, R16 ;  /* 0x0000000412147825 */ /* 0x001fcc00078e0210 */
[----:B------:R-:W3:Y:S01]  /*06a0*/  LDG.E R21, desc[UR4][R20.64] ;  /* 0x0000000414157981 */ /* 0x000ee2000c1e1900 */
[----:B-----5:R-:W-:-:S04]  /*06b0*/  IMAD.WIDE R22, R23, 0x4, R16 ;  /* 0x0000000417167825 */ /* 0x020fc800078e0210 */
[--C-:B------:R-:W-:Y:S02]  /*06c0*/  IMAD.WIDE R18, R19, 0x4, R16.reuse ;  /* 0x0000000413127825 */ /* 0x100fe400078e0210 */
[----:B------:R-:W2:Y:S02]  /*06d0*/  LDG.E R22, desc[UR4][R22.64] ;  /* 0x0000000416167981 */ /* 0x000ea4000c1e1900 */
[----:B------:R-:W-:Y:S02]  /*06e0*/  IMAD.WIDE R16, R29, 0x4, R16 ;  /* 0x000000041d107825 */ /* 0x000fe400078e0210 */
[----:B------:R-:W5:Y:S04]  /*06f0*/  LDG.E R18, desc[UR4][R18.64] ;  /* 0x0000000412127981 */ /* 0x000f68000c1e1900 */
[----:B------:R-:W5:Y:S01]  /*0700*/  LDG.E R16, desc[UR4][R16.64] ;  /* 0x0000000410107981 */ /* 0x000f62000c1e1900 */
[----:B------:R-:W-:-:S04]  /*0710*/  IADD3 R2, PT, PT, R2, 0x10, RZ ;  /* 0x0000001002027810 */ /* 0x000fc80007ffe0ff */
[----:B------:R-:W-:Y:S02]  /*0720*/  ISETP.NE.AND P1, PT, R2, RZ, PT ;  /* 0x000000ff0200720c */ /* 0x000fe40003f25270 */
[----:B------:R-:W-:Y:S01]  /*0730*/  IADD3 R3, PT, PT, R3, 0x10, RZ ;  /* 0x0000001003037810 */ /* 0x000fe20007ffe0ff */
[----:B----4-:R-:W-:-:S04]  /*0740*/  FFMA R7, R7, R27, R6 ;  /* 0x0000001b07077223 */ /* 0x010fc80000000006 */
[----:B---3--:R-:W-:-:S04]  /*0750*/  FFMA R8, R8, R21, R7 ;  /* 0x0000001508087223 */ /* 0x008fc80000000007 */
[----:B--2---:R-:W-:-:S04]  /*0760*/  FFMA R9, R9, R22, R8 ;  /* 0x0000001609097223 */ /* 0x004fc80000000008 */
[----:B------:R-:W-:-:S04]  /*0770*/  FFMA R10, R10, R25, R9 ;  /* 0x000000190a0a7223 */ /* 0x000fc80000000009 */
[----:B-----5:R-:W-:-:S04]  /*0780*/  FFMA R11, R11, R18, R10 ;  /* 0x000000120b0b7223 */ /* 0x020fc8000000000a */
[----:B------:R-:W-:Y:S01]  /*0790*/  FFMA R6, R26, R16, R11 ;  /* 0x000000101a067223 */ /* 0x000fe2000000000b */
[----:B------:R-:W-:Y:S06]  /*07a0*/  @P1 BRA `(.L_x_4) ;  /* 0xfffffff800a41947 */ /* 0x000fec000383ffff */
.L_x_3:
[----:B------:R-:W-:Y:S05]  /*07b0*/  BSYNC.RECONVERGENT B1 ;  /* 0x0000000000017941 */ /* 0x000fea0003800200 */
.L_x_2:
[----:B------:R-:W-:Y:S05]  /*07c0*/  @!P0 BRA `(.L_x_1) ;  /* 0x0000000400948947 */ /* 0x000fea0003800000 */
[----:B------:R-:W-:Y:S01]  /*07d0*/  ISETP.GE.U32.AND P0, PT, R5, 0x8, PT ;  /* 0x000000080500780c */ /* 0x000fe20003f06070 */
[----:B------:R-:W-:Y:S01]  /*07e0*/  BSSY.RECONVERGENT B1, `(.L_x_5) ;  /* 0x0000032000017945 */ /* 0x000fe20003800200 */
[----:B------:R-:W-:-:S04]  /*07f0*/  LOP3.LUT R24, R4, 0x7, RZ, 0xc0, !PT ;  /* 0x0000000704187812 */ /* 0x000fc800078ec0ff */
[----:B------:R-:W-:-:S07]  /*0800*/  ISETP.NE.AND P1, PT, R24, RZ, PT ;  /* 0x000000ff1800720c */ /* 0x000fce0003f25270 */
[----:B------:R-:W-:Y:S06]  /*0810*/  @!P0 BRA `(.L_x_6) ;  /* 0x0000000000b88947 */ /* 0x000fec0003800000 */
[----:B------:R-:W0:Y:S08]  /*0820*/  LDC.64 R20, c[0x0][0x390] ;  /* 0x0000e400ff147b82 */ /* 0x000e300000000a00 */
[----:B------:R-:W1:Y:S08]  /*0830*/  LDC.64 R10, c[0x0][0x3a0] ;  /* 0x0000e800ff0a7b82 */ /* 0x000e700000000a00 */
[----:B------:R-:W2:Y:S01]  /*0840*/  LDC.64 R8, c[0x0][0x398] ;  /* 0x0000e600ff087b82 */ /* 0x000ea20000000a00 */
[----:B0-----:R-:W-:-:S05]  /*0850*/  IMAD.WIDE R20, R3, 0x4, R20 ;  /* 0x0000000403147825 */ /* 0x001fca00078e0214 */
[----:B------:R-:W1:Y:S04]  /*0860*/  LDG.E R29, desc[UR4][R20.64] ;  /* 0x00000004141d7981 */ /* 0x000e68000c1e1900 */
[----:B------:R-:W3:Y:S04]  /*0870*/  LDG.E R27, desc[UR4][R20.64+0x4] ;  /* 0x00000404141b7981 */ /* 0x000ee8000c1e1900 */
[----:B------:R-:W4:Y:S04]  /*0880*/  LDG.E R25, desc[UR4][R20.64+0x8] ;  /* 0x0000080414197981 */ /* 0x000f28000c1e1900 */
[----:B------:R-:W5:Y:S04]  /*0890*/  LDG.E R13, desc[UR4][R20.64+0xc] ;  /* 0x00000c04140d7981 */ /* 0x000f68000c1e1900 */
[----:B------:R-:W5:Y:S04]  /*08a0*/  LDG.E R15, desc[UR4][R20.64+0x10] ;  /* 0x00001004140f7981 */ /* 0x000f68000c1e1900 */
[----:B------:R-:W5:Y:S04]  /*08b0*/  LDG.E R17, desc[UR4][R20.64+0x14] ;  /* 0x0000140414117981 */ /* 0x000f68000c1e1900 */
[----:B------:R-:W5:Y:S04]  /*08c0*/  LDG.E R19, desc[UR4][R20.64+0x18] ;  /* 0x0000180414137981 */ /* 0x000f68000c1e1900 */
[----:B------:R4:W5:Y:S01]  /*08d0*/  LDG.E R23, desc[UR4][R20.64+0x1c] ;  /* 0x00001c0414177981 */ /* 0x000962000c1e1900 */
[----:B--2---:R-:W-:-:S05]  /*08e0*/  IMAD.WIDE R8, R3, 0x4, R8 ;  /* 0x0000000403087825 */ /* 0x004fca00078e0208 */
[----:B------:R-:W2:Y:S04]  /*08f0*/  LDG.E R7, desc[UR4][R8.64] ;  /* 0x0000000408077981 */ /* 0x000ea8000c1e1900 */
[----:B------:R-:W2:Y:S01]  /*0900*/  LDG.E R22, desc[UR4][R8.64+0x8] ;  /* 0x0000080408167981 */ /* 0x000ea2000c1e1900 */
[----:B-1----:R-:W-:-:S04]  /*0910*/  IMAD.WIDE R28, R29, 0x4, R10 ;  /* 0x000000041d1c7825 */ /* 0x002fc800078e020a */
[--C-:B---3--:R-:W-:Y:S01]  /*0920*/  IMAD.WIDE R26, R27, 0x4, R10.reuse ;  /* 0x000000041b1a7825 */ /* 0x108fe200078e020a */
[----:B------:R-:W2:Y:S03]  /*0930*/  LDG.E R5, desc[UR4][R28.64] ;  /* 0x000000041c057981 */ /* 0x000ea6000c1e1900 */
[--C-:B----4-:R-:W-:Y:S01]  /*0940*/  IMAD.WIDE R20, R25, 0x4, R10.reuse ;  /* 0x0000000419147825 */ /* 0x110fe200078e020a */
[----:B------:R-:W3:Y:S04]  /*0950*/  LDG.E R2, desc[UR4][R26.64] ;  /* 0x000000041a027981 */ /* 0x000ee8000c1e1900 */
[----:B------:R-:W3:Y:S01]  /*0960*/  LDG.E R25, desc[UR4][R8.64+0x4] ;  /* 0x0000040408197981 */ /* 0x000ee2000c1e1900 */
[----:B-----5:R-:W-:-:S03]  /*0970*/  IMAD.WIDE R12, R13, 0x4, R10 ;  /* 0x000000040d0c7825 */ /* 0x020fc600078e020a */
[----:B------:R-:W4:Y:S01]  /*0980*/  LDG.E R21, desc[UR4][R20.64] ;  /* 0x0000000414157981 */ /* 0x000f22000c1e1900 */
[----:B------:R-:W-:-:S03]  /*0990*/  IMAD.WIDE R14, R15, 0x4, R10 ;  /* 0x000000040f0e7825 */ /* 0x000fc600078e020a */
[----:B------:R-:W5:Y:S01]  /*09a0*/  LDG.E R13, desc[UR4][R12.64] ;  /* 0x000000040c0d7981 */ /* 0x000f62000c1e1900 */
[----:B------:R-:W-:-:S03]  /*09b0*/  IMAD.WIDE R16, R17, 0x4, R10 ;  /* 0x0000000411107825 */ /* 0x000fc600078e020a */
[----:B------:R-:W5:Y:S01]  /*09c0*/  LDG.E R28, desc[UR4][R8.64+0xc] ;  /* 0x00000c04081c7981 */ /* 0x000f62000c1e1900 */
[----:B------:R-:W-:-:S03]  /*09d0*/  IMAD.WIDE R18, R19, 0x4, R10 ;  /* 0x0000000413127825 */ /* 0x000fc600078e020a */
[----:B------:R-:W5:Y:S04]  /*09e0*/  LDG.E R14, desc[UR4][R14.64] ;  /* 0x000000040e0e7981 */ /* 0x000f68000c1e1900 */
[----:B------:R-:W5:Y:S01]  /*09f0*/  LDG.E R29, desc[UR4][R8.64+0x10] ;  /* 0x00001004081d7981 */ /* 0x000f62000c1e1900 */
[----:B------:R-:W-:-:S03]  /*0a00*/  IMAD.WIDE R10, R23, 0x4, R10 ;  /* 0x00000004170a7825 */ /* 0x000fc600078e020a */
[----:B------:R-:W5:Y:S04]  /*0a10*/  LDG.E R17, desc[UR4][R16.64] ;  /* 0x0000000410117981 */ /* 0x000f68000c1e1900 */
[----:B------:R-:W5:Y:S04]  /*0a20*/  LDG.E R26, desc[UR4][R8.64+0x14] ;  /* 0x00001404081a7981 */ /* 0x000f68000c1e1900 */
[----:B------:R-:W5:Y:S04]  /*0a30*/  LDG.E R18, desc[UR4][R18.64] ;  /* 0x0000000412127981 */ /* 0x000f68000c1e1900 */
[----:B------:R-:W5:Y:S04]  /*0a40*/  LDG.E R23, desc[UR4][R8.64+0x18] ;  /* 0x0000180408177981 */ /* 0x000f68000c1e1900 */
[----:B------:R-:W5:Y:S04]  /*0a50*/  LDG.E R12, desc[UR4][R8.64+0x1c] ;  /* 0x00001c04080c7981 */ /* 0x000f68000c1e1900 */
[----:B------:R-:W5:Y:S01]  /*0a60*/  LDG.E R10, desc[UR4][R10.64] ;  /* 0x000000040a0a7981 */ /* 0x000f62000c1e1900 */
[----:B------:R-:W-:Y:S01]  /*0a70*/  IADD3 R3, PT, PT, R3, 0x8, RZ ;  /* 0x0000000803037810 */ /* 0x000fe20007ffe0ff */
[----:B--2---:R-:W-:-:S04]  /*0a80*/  FFMA R6, R7, R5, R6 ;  /* 0x0000000507067223 */ /* 0x004fc80000000006 */
[----:B---3--:R-:W-:-:S04]  /*0a90*/  FFMA R25, R25, R2, R6 ;  /* 0x0000000219197223 */ /* 0x008fc80000000006 */
[----:B----4-:R-:W-:-:S04]  /*0aa0*/  FFMA R21, R22, R21, R25 ;  /* 0x0000001516157223 */ /* 0x010fc80000000019 */
[----:B-----5:R-:W-:-:S04]  /*0ab0*/  FFMA R28, R28, R13, R21 ;  /* 0x0000000d1c1c7223 */ /* 0x020fc80000000015 */
[----:B------:R-:W-:-:S04]  /*0ac0*/  FFMA R29, R29, R14, R28 ;  /* 0x0000000e1d1d7223 */ /* 0x000fc8000000001c */
[----:B------:R-:W-:-:S04]  /*0ad0*/  FFMA R26, R26, R17, R29 ;  /* 0x000000111a1a7223 */ /* 0x000fc8000000001d */
[----:B------:R-:W-:-:S04]  /*0ae0*/  FFMA R23, R23, R18, R26 ;  /* 0x0000001217177223 */ /* 0x000fc8000000001a */
[----:B------:R-:W-:-:S07]  /*0af0*/  FFMA R6, R12, R10, R23 ;  /* 0x0000000a0c067223 */ /* 0x000fce0000000017 */
.L_x_6:
[----:B------:R-:W-:Y:S05]  /*0b00*/  BSYNC.RECONVERGENT B1 ;  /* 0x0000000000017941 */ /* 0x000fea0003800200 */
.L_x_5:
[----:B------:R-:W-:Y:S05]  /*0b10*/  @!P1 BRA `(.L_x_1) ;  /* 0x0000000000c09947 */ /* 0x000fea0003800000 */
[----:B------:R-:W-:Y:S01]  /*0b20*/  ISETP.GE.U32.AND P0, PT, R24, 0x4, PT ;  /* 0x000000041800780c */ /* 0x000fe20003f06070 */
[----:B------:R-:W-:Y:S01]  /*0b30*/  BSSY.RECONVERGENT B1, `(.L_x_7) ;  /* 0x000001e000017945 */ /* 0x000fe20003800200 */
[----:B------:R-:W-:-:S04]  /*0b40*/  LOP3.LUT R4, R4, 0x3, RZ, 0xc0, !PT ;  /* 0x0000000304047812 */ /* 0x000fc800078ec0ff */
[----:B------:R-:W-:-:S07]  /*0b50*/  ISETP.NE.AND P1, PT, R4, RZ, PT ;  /* 0x000000ff0400720c */ /* 0x000fce0003f25270 */
[----:B------:R-:W-:Y:S06]  /*0b60*/  @!P0 BRA `(.L_x_8) ;  /* 0x0000000000688947 */ /* 0x000fec0003800000 */
[----:B------:R-:W0:Y:S08]  /*0b70*/  LDC.64 R8, c[0x0][0x390] ;  /* 0x0000e400ff087b82 */ /* 0x000e300000000a00 */
[----:B------:R-:W1:Y:S01]  /*0b80*/  LDC.64 R10, c[0x0][0x398] ;  /* 0x0000e600ff0a7b82 */ /* 0x000e620000000a00 */
[----:B0-----:R-:W-:-:S07]  /*0b90*/  IMAD.WIDE R12, R3, 0x4, R8 ;  /* 0x00000004030c7825 */ /* 0x001fce00078e0208 */
[----:B------:R-:W0:Y:S01]  /*0ba0*/  LDC.64 R8, c[0x0][0x3a0] ;  /* 0x0000e800ff087b82 */ /* 0x000e220000000a00 */
[----:B------:R-:W0:Y:S04]  /*0bb0*/  LDG.E R15, desc[UR4][R12.64] ;  /* 0x000000040c0f7981 */ /* 0x000e28000c1e1900 */
[----:B------:R-:W2:Y:S04]  /*0bc0*/  LDG.E R17, desc[UR4][R12.64+0x4] ;  /* 0x000004040c117981 */ /* 0x000ea8000c1e1900 */
[----:B------:R-:W3:Y:S04]  /*0bd0*/  LDG.E R19, desc[UR4][R12.64+0x8] ;  /* 0x000008040c137981 */ /* 0x000ee8000c1e1900 */
[----:B------:R-:W4:Y:S01]  /*0be0*/  LDG.E R7, desc[UR4][R12.64+0xc] ;  /* 0x00000c040c077981 */ /* 0x000f22000c1e1900 */
[----:B-1----:R-:W-:-:S05]  /*0bf0*/  IMAD.WIDE R10, R3, 0x4, R10 ;  /* 0x00000004030a7825 */ /* 0x002fca00078e020a */
[----:B------:R-:W5:Y:S04]  /*0c00*/  LDG.E R5, desc[UR4][R10.64] ;  /* 0x000000040a057981 */ /* 0x000f68000c1e1900 */
[----:B------:R-:W5:Y:S04]  /*0c10*/  LDG.E R2, desc[UR4][R10.64+0x4] ;  /* 0x000004040a027981 */ /* 0x000f68000c1e1900 */
[----:B------:R-:W5:Y:S01]  /*0c20*/  LDG.E R13, desc[UR4][R10.64+0xc] ;  /* 0x00000c040a0d7981 */ /* 0x000f62000c1e1900 */
[----:B0-----:R-:W-:-:S04]  /*0c30*/  IMAD.WIDE R14, R15, 0x4, R8 ;  /* 0x000000040f0e7825 */ /* 0x001fc800078e0208 */
[--C-:B--2---:R-:W-:Y:S02]  /*0c40*/  IMAD.WIDE R16, R17, 0x4, R8.reuse ;  /* 0x0000000411107825 */ /* 0x104fe400078e0208 */
[----:B------:R-:W5:Y:S02]  /*0c50*/  LDG.E R14, desc[UR4][R14.64] ;  /* 0x000000040e0e7981 */ /* 0x000f64000c1e1900 */
[--C-:B---3--:R-:W-:Y:S02]  /*0c60*/  IMAD.WIDE R18, R19, 0x4, R8.reuse ;  /* 0x0000000413127825 */ /* 0x108fe400078e0208 */
[----:B------:R-:W2:Y:S02]  /*0c70*/  LDG.E R16, desc[UR4][R16.64] ;  /* 0x0000000410107981 */ /* 0x000ea4000c1e1900 */
[----:B----4-:R-:W-:Y:S02]  /*0c80*/  IMAD.WIDE R8, R7, 0x4, R8 ;  /* 0x0000000407087825 */ /* 0x010fe400078e0208 */
[----:B------:R-:W3:Y:S04]  /*0c90*/  LDG.E R18, desc[UR4][R18.64] ;  /* 0x0000000412127981 */ /* 0x000ee8000c1e1900 */
[----:B------:R-:W3:Y:S04]  /*0ca0*/  LDG.E R7, desc[UR4][R10.64+0x8] ;  /* 0x000008040a077981 */ /* 0x000ee8000c1e1900 */
[----:B------:R-:W4:Y:S01]  /*0cb0*/  LDG.E R8, desc[UR4][R8.64] ;  /* 0x0000000408087981 */ /* 0x000f22000c1e1900 */
[----:B------:R-:W-:Y:S01]  /*0cc0*/  IADD3 R3, PT, PT, R3, 0x4, RZ ;  /* 0x0000000403037810 */ /* 0x000fe20007ffe0ff */
[----:B-----5:R-:W-:-:S04]  /*0cd0*/  FFMA R5, R5, R14, R6 ;  /* 0x0000000e05057223 */ /* 0x020fc80000000006 */
[----:B--2---:R-:W-:-:S04]  /*0ce0*/  FFMA R2, R2, R16, R5 ;  /* 0x0000001002027223 */ /* 0x004fc80000000005 */
[----:B---3--:R-:W-:-:S04]  /*0cf0*/  FFMA R2, R7, R18, R2 ;  /* 0x0000001207027223 */ /* 0x008fc80000000002 */
[----:B----4-:R-:W-:-:S07]  /*0d00*/  FFMA R6, R13, R8, R2 ;  /* 0x000000080d067223 */ /* 0x010fce0000000002 */
.L_x_8:
[----:B------:R-:W-:Y:S05]  /*0d10*/  BSYNC.RECONVERGENT B1 ;  /* 0x0000000000017941 */ /* 0x000fea0003800200 */
.L_x_7:
[----:B------:R-:W-:Y:S05]  /*0d20*/  @!P1 BRA `(.L_x_1) ;  /* 0x00000000003c9947 */ /* 0x000fea0003800000 */
[----:B------:R-:W0:Y:S01]  /*0d30*/  LDC.64 R16, c[0x0][0x3a0] ;  /* 0x0000e800ff107b82 */ /* 0x000e220000000a00 */
[----:B------:R-:W-:-:S07]  /*0d40*/  IADD3 R2, PT, PT, -R4, RZ, RZ ;  /* 0x000000ff04027210 */ /* 0x000fce0007ffe1ff */
[----:B------:R-:W1:Y:S08]  /*0d50*/  LDC.64 R12, c[0x0][0x390] ;  /* 0x0000e400ff0c7b82 */ /* 0x000e700000000a00 */
[----:B------:R-:W2:Y:S02]  /*0d60*/  LDC.64 R14, c[0x0][0x398] ;  /* 0x0000e600ff0e7b82 */ /* 0x000ea40000000a00 */
.L_x_9:
[----:B-1----:R-:W-:-:S06]  /*0d70*/  IMAD.WIDE R4, R3, 0x4, R12 ;  /* 0x0000000403047825 */ /* 0x002fcc00078e020c */
[----:B------:R-:W0:Y:S01]  /*0d80*/  LDG.E R5, desc[UR4][R4.64] ;  /* 0x0000000404057981 */ /* 0x000e22000c1e1900 */
[----:B--2---:R-:W-:-:S06]  /*0d90*/  IMAD.WIDE R8, R3, 0x4, R14 ;  /* 0x0000000403087825 */ /* 0x004fcc00078e020e */
[----:B------:R-:W2:Y:S01]  /*0da0*/  LDG.E R9, desc[UR4][R8.64] ;  /* 0x0000000408097981 */ /* 0x000ea2000c1e1900 */
[----:B------:R-:W-:Y:S01]  /*0db0*/  IADD3 R2, PT, PT, R2, 0x1, RZ ;  /* 0x0000000102027810 */ /* 0x000fe20007ffe0ff */
[----:B0-----:R-:W-:-:S06]  /*0dc0*/  IMAD.WIDE R10, R5, 0x4, R16 ;  /* 0x00000004050a7825 */ /* 0x001fcc00078e0210 */
[----:B------:R-:W2:Y:S01]  /*0dd0*/  LDG.E R10, desc[UR4][R10.64] ;  /* 0x000000040a0a7981 */ /* 0x000ea2000c1e1900 */
[----:B------:R-:W-:Y:S02]  /*0de0*/  ISETP.NE.AND P0, PT, R2, RZ, PT ;  /* 0x000000ff0200720c */ /* 0x000fe40003f05270 */
[----:B------:R-:W-:Y:S01]  /*0df0*/  IADD3 R3, PT, PT, R3, 0x1, RZ ;  /* 0x0000000103037810 */ /* 0x000fe20007ffe0ff */
[----:B--2---:R-:W-:-:S10]  /*0e00*/  FFMA R6, R9, R10, R6 ;  /* 0x0000000a09067223 */ /* 0x004fd40000000006 */
[----:B------:R-:W-:Y:S05]  /*0e10*/  @P0 BRA `(.L_x_9) ;  /* 0xfffffffc00d40947 */ /* 0x000fea000383ffff */
.L_x_1:
[----:B------:R-:W-:Y:S05]  /*0e20*/  BSYNC.RECONVERGENT B0 ;  /* 0x0000000000007941 */ /* 0x000fea0003800200 */
.L_x_0:
[----:B------:R-:W0:Y:S02]  /*0e30*/  LDC.64 R2, c[0x0][0x3a8] ;  /* 0x0000ea00ff027b82 */ /* 0x000e240000000a00 */
[----:B0-----:R-:W-:-:S05]  /*0e40*/  IMAD.WIDE R2, R0, 0x4, R2 ;  /* 0x0000000400027825 */ /* 0x001fca00078e0202 */
[----:B------:R-:W-:Y:S01]  /*0e50*/  STG.E desc[UR4][R2.64], R6 ;  /* 0x0000000602007986 */ /* 0x000fe2000c101904 */
[----:B------:R-:W-:Y:S05]  /*0e60*/  EXIT ;  /* 0x000000000000794d */ /* 0x000fea0003800000 */
.L_x_10:
[----:B------:R-:W-:-:S00]  /*0e70*/  BRA `(.L_x_10) ;  /* 0xfffffffc00fc7947 */ /* 0x000fc0000383ffff */
[----:B------:R-:W-:-:S00]  /*0e80*/  NOP ;  /* 0x0000000000007918 */ /* 0x000fc00000000000 */
[----:B------:R-:W-:-:S00]  /*0e90*/  NOP ;  /* 0x0000000000007918 */ /* 0x000fc00000000000 */
[----:B------:R-:W-:-:S00]  /*0ea0*/  NOP ;  /* 0x0000000000007918 */ /* 0x000fc00000000000 */
[----:B------:R-:W-:-:S00]  /*0eb0*/  NOP ;  /* 0x0000000000007918 */ /* 0x000fc00000000000 */
[----:B------:R-:W-:-:S00]  /*0ec0*/  NOP ;  /* 0x0000000000007918 */ /* 0x000fc00000000000 */
[----:B------:R-:W-:-:S00]  /*0ed0*/  NOP ;  /* 0x0000000000007918 */ /* 0x000fc00000000000 */
[----:B------:R-:W-:-:S00]  /*0ee0*/  NOP ;  /* 0x0000000000007918 */ /* 0x000fc00000000000 */
[----:B------:R-:W-:-:S00]  /*0ef0*/  NOP ;  /* 0x0000000000007918 */ /* 0x000fc00000000000 */
.L_x_11:


//--------------------- .nv.shared.reserved.0     --------------------------
	.section	.nv.shared.reserved.0,"aw",@nobits
	.weak		__nv_reservedSMEM_offset_0_alias
	.size		__nv_reservedSMEM_offset_0_alias, 0, 64
	.other		__nv_reservedSMEM_offset_0_alias,@"STO_CUDA_RESERVED_SHARED STV_DEFAULT"
__nv_reservedSMEM_offset_0_alias:
	.zero		0
	.zero		64


//--------------------- .nv.constant0._Z8spmv_csriPKiS0_PKfS2_Pf --------------------------
	.section	.nv.constant0._Z8spmv_csriPKiS0_PKfS2_Pf,"a",@progbits
	.sectionflags	@""
	.align	4
.nv.constant0._Z8spmv_csriPKiS0_PKfS2_Pf:
	.zero		944


//--------------------- SYMBOLS --------------------------

	.type		.nv.reservedSmem.offset0,@object
	.size		.nv.reservedSmem.offset0,0x4
